	.headerflags	@"EF_CUDA_TEXMODE_UNIFIED EF_CUDA_64BIT_ADDRESS EF_CUDA_ACCELERATORS EF_CUDA_SM90 EF_CUDA_VIRTUAL_SM(EF_CUDA_SM90)"
	.elftype	@"ET_EXEC"


//--------------------- .nv.info                  --------------------------
	.section	.nv.info,"",@"SHT_CUDA_INFO"
	.align	4


	//----- nvinfo : EIATTR_REGCOUNT
	.align		4
        /*0000*/ 	.byte	0x04, 0x2f
        /*0002*/ 	.short	(.L_1 - .L_0)
	.align		4
.L_0:
        /*0004*/ 	.word	index@(triton_poi_fused__unsafe_index_add_mul_sub_59)
        /*0008*/ 	.word	0x00000020


	//----- nvinfo : EIATTR_MIN_STACK_SIZE
	.align		4
.L_1:
        /*000c*/ 	.byte	0x04, 0x12
        /*000e*/ 	.short	(.L_3 - .L_2)
	.align		4
.L_2:
        /*0010*/ 	.word	index@(triton_poi_fused__unsafe_index_add_mul_sub_59)
        /*0014*/ 	.word	0x00000000


	//----- nvinfo : EIATTR_FRAME_SIZE
	.align		4
.L_3:
        /*0018*/ 	.byte	0x04, 0x11
        /*001a*/ 	.short	(.L_5 - .L_4)
	.align		4
.L_4:
        /*001c*/ 	.word	index@(triton_poi_fused__unsafe_index_add_mul_sub_59)
        /*0020*/ 	.word	0x00000000


	//----- nvinfo : EIATTR_MIN_STACK_SIZE
	.align		4
.L_5:
        /*0024*/ 	.byte	0x04, 0x12
        /*0026*/ 	.short	(.L_7 - .L_6)
	.align		4
.L_6:
        /*0028*/ 	.word	index@(triton_poi_fused__unsafe_index_add_mul_sub_59)
        /*002c*/ 	.word	0x00000000
.L_7:


//--------------------- .nv.info.triton_poi_fused__unsafe_index_add_mul_sub_59 --------------------------
	.section	.nv.info.triton_poi_fused__unsafe_index_add_mul_sub_59,"",@"SHT_CUDA_INFO"
	.sectionflags	@""
	.align	4


	//----- nvinfo : EIATTR_CUDA_API_VERSION
	.align		4
        /*0000*/ 	.byte	0x04, 0x37
        /*0002*/ 	.short	(.L_9 - .L_8)
.L_8:
        /*0004*/ 	.word	0x0000007c


	//----- nvinfo : EIATTR_KPARAM_INFO
	.align		4
.L_9:
        /*0008*/ 	.byte	0x04, 0x17
        /*000a*/ 	.short	(.L_11 - .L_10)
.L_10:
        /*000c*/ 	.word	0x00000000
        /*0010*/ 	.short	0x000a
        /*0012*/ 	.short	0x0050
        /*0014*/ 	.byte	0x00, 0xf0, 0x11, 0x00


	//----- nvinfo : EIATTR_KPARAM_INFO
	.align		4
.L_11:
        /*0018*/ 	.byte	0x04, 0x17
        /*001a*/ 	.short	(.L_13 - .L_12)
.L_12:
        /*001c*/ 	.word	0x00000000
        /*0020*/ 	.short	0x0009
        /*0022*/ 	.short	0x0048
        /*0024*/ 	.byte	0x00, 0xf4, 0x21, 0x00


	//----- nvinfo : EIATTR_KPARAM_INFO
	.align		4
.L_13:
        /*0028*/ 	.byte	0x04, 0x17
        /*002a*/ 	.short	(.L_15 - .L_14)
.L_14:
        /*002c*/ 	.word	0x00000000
        /*0030*/ 	.short	0x0008
        /*0032*/ 	.short	0x0040
        /*0034*/ 	.byte	0x00, 0xf4, 0x21, 0x00


	//----- nvinfo : EIATTR_KPARAM_INFO
	.align		4
.L_15:
        /*0038*/ 	.byte	0x04, 0x17
        /*003a*/ 	.short	(.L_17 - .L_16)
.L_16:
        /*003c*/ 	.word	0x00000000
        /*0040*/ 	.short	0x0007
        /*0042*/ 	.short	0x0038
        /*0044*/ 	.byte	0x00, 0xf4, 0x21, 0x00


	//----- nvinfo : EIATTR_KPARAM_INFO
	.align		4
.L_17:
        /*0048*/ 	.byte	0x04, 0x17
        /*004a*/ 	.short	(.L_19 - .L_18)
.L_18:
        /*004c*/ 	.word	0x00000000
        /*0050*/ 	.short	0x0006
        /*0052*/ 	.short	0x0030
        /*0054*/ 	.byte	0x00, 0xf4, 0x21, 0x00


	//----- nvinfo : EIATTR_KPARAM_INFO
	.align		4
.L_19:
        /*0058*/ 	.byte	0x04, 0x17
        /*005a*/ 	.short	(.L_21 - .L_20)
.L_20:
        /*005c*/ 	.word	0x00000000
        /*0060*/ 	.short	0x0005
        /*0062*/ 	.short	0x0028
        /*0064*/ 	.byte	0x00, 0xf4, 0x21, 0x00


	//----- nvinfo : EIATTR_KPARAM_INFO
	.align		4
.L_21:
        /*0068*/ 	.byte	0x04, 0x17
        /*006a*/ 	.short	(.L_23 - .L_22)
.L_22:
        /*006c*/ 	.word	0x00000000
        /*0070*/ 	.short	0x0004
        /*0072*/ 	.short	0x0020
        /*0074*/ 	.byte	0x00, 0xf4, 0x21, 0x00


	//----- nvinfo : EIATTR_KPARAM_INFO
	.align		4
.L_23:
        /*0078*/ 	.byte	0x04, 0x17
        /*007a*/ 	.short	(.L_25 - .L_24)
.L_24:
        /*007c*/ 	.word	0x00000000
        /*0080*/ 	.short	0x0003
        /*0082*/ 	.short	0x0018
        /*0084*/ 	.byte	0x00, 0xf4, 0x21, 0x00


	//----- nvinfo : EIATTR_KPARAM_INFO
	.align		4
.L_25:
        /*0088*/ 	.byte	0x04, 0x17
        /*008a*/ 	.short	(.L_27 - .L_26)
.L_26:
        /*008c*/ 	.word	0x00000000
        /*0090*/ 	.short	0x0002
        /*0092*/ 	.short	0x0010
        /*0094*/ 	.byte	0x00, 0xf4, 0x21, 0x00


	//----- nvinfo : EIATTR_KPARAM_INFO
	.align		4
.L_27:
        /*0098*/ 	.byte	0x04, 0x17
        /*009a*/ 	.short	(.L_29 - .L_28)
.L_28:
        /*009c*/ 	.word	0x00000000
        /*00a0*/ 	.short	0x0001
        /*00a2*/ 	.short	0x0008
        /*00a4*/ 	.byte	0x00, 0xf4, 0x21, 0x00


	//----- nvinfo : EIATTR_KPARAM_INFO
	.align		4
.L_29:
        /*00a8*/ 	.byte	0x04, 0x17
        /*00aa*/ 	.short	(.L_31 - .L_30)
.L_30:
        /*00ac*/ 	.word	0x00000000
        /*00b0*/ 	.short	0x0000
        /*00b2*/ 	.short	0x0000
        /*00b4*/ 	.byte	0x00, 0xf4, 0x21, 0x00


	//----- nvinfo : EIATTR_SPARSE_MMA_MASK
	.align		4
.L_31:
        /*00b8*/ 	.byte	0x03, 0x50
        /*00ba*/ 	.short	0x0000


	//----- nvinfo : EIATTR_MAXREG_COUNT
	.align		4
        /*00bc*/ 	.byte	0x03, 0x1b
        /*00be*/ 	.short	0x00ff


	//----- nvinfo : EIATTR_EXIT_INSTR_OFFSETS
	.align		4
        /*00c0*/ 	.byte	0x04, 0x1c
        /*00c2*/ 	.short	(.L_33 - .L_32)


	//   ....[0]....
.L_32:
        /*00c4*/ 	.word	0x00000a50


	//----- nvinfo : EIATTR_REQNTID
	.align		4
.L_33:
        /*00c8*/ 	.byte	0x04, 0x10
        /*00ca*/ 	.short	(.L_35 - .L_34)
.L_34:
        /*00cc*/ 	.word	0x00000100
        /*00d0*/ 	.word	0x00000001
        /*00d4*/ 	.word	0x00000001


	//----- nvinfo : EIATTR_CBANK_PARAM_SIZE
	.align		4
.L_35:
        /*00d8*/ 	.byte	0x03, 0x19
        /*00da*/ 	.short	0x0054


	//----- nvinfo : EIATTR_PARAM_CBANK
	.align		4
        /*00dc*/ 	.byte	0x04, 0x0a
        /*00de*/ 	.short	(.L_37 - .L_36)
	.align		4
.L_36:
        /*00e0*/ 	.word	index@(.nv.constant0.triton_poi_fused__unsafe_index_add_mul_sub_59)
        /*00e4*/ 	.short	0x0210
        /*00e6*/ 	.short	0x0054


	//----- nvinfo : EIATTR_SW_WAR
	.align		4
.L_37:
        /*00e8*/ 	.byte	0x04, 0x36
        /*00ea*/ 	.short	(.L_39 - .L_38)
.L_38:
        /*00ec*/ 	.word	0x00000008
.L_39:


//--------------------- .nv.callgraph             --------------------------
	.section	.nv.callgraph,"",@"SHT_CUDA_CALLGRAPH"
	.align	4
	.sectionentsize	8
	.align		4
        /*0000*/ 	.word	0x00000000
	.align		4
        /*0004*/ 	.word	0xffffffff
	.align		4
        /*0008*/ 	.word	0x00000000
	.align		4
        /*000c*/ 	.word	0xfffffffe
	.align		4
        /*0010*/ 	.word	0x00000000
	.align		4
        /*0014*/ 	.word	0xfffffffd
	.align		4
        /*0018*/ 	.word	0x00000000
	.align		4
        /*001c*/ 	.word	0xfffffffc


//--------------------- .text.triton_poi_fused__unsafe_index_add_mul_sub_59 --------------------------
	.section	.text.triton_poi_fused__unsafe_index_add_mul_sub_59,"ax",@progbits
	.align	128
        .global         triton_poi_fused__unsafe_index_add_mul_sub_59
        .type           triton_poi_fused__unsafe_index_add_mul_sub_59,@function
        .size           triton_poi_fused__unsafe_index_add_mul_sub_59,(.L_x_1 - triton_poi_fused__unsafe_index_add_mul_sub_59)
        .other          triton_poi_fused__unsafe_index_add_mul_sub_59,@"STO_CUDA_ENTRY STV_DEFAULT"
triton_poi_fused__unsafe_index_add_mul_sub_59:
.text.triton_poi_fused__unsafe_index_add_mul_sub_59:
[----:B------:R-:W-:Y:S01]  /*0000*/  LDC R1, c[0x0][0x28] ;  /* 0x00000a00ff017b82 */ /* 0x000fe20000000800 */
[----:B------:R-:W1:Y:S07]  /*0010*/  S2R R0, SR_TID.X ;  /* 0x0000000000007919 */ /* 0x000e6e0000002100 */
[----:B------:R-:W2:Y:S01]  /*0020*/  LDC.64 R16, c[0x0][0x210] ;  /* 0x00008400ff107b82 */ /* 0x000ea20000000a00 */
[----:B------:R-:W-:Y:S01]  /*0030*/  ULDC.64 UR4, c[0x0][0x208] ;  /* 0x0000820000047ab9 */ /* 0x000fe20000000a00 */
[----:B------:R-:W-:Y:S01]  /*0040*/  ULDC.64 UR6, c[0x0][0x220] ;  /* 0x0000880000067ab9 */ /* 0x000fe20000000a00 */
[----:B------:R-:W3:Y:S05]  /*0050*/  S2R R3, SR_CTAID.X ;  /* 0x0000000000037919 */ /* 0x000eea0000002500 */
[----:B------:R-:W4:Y:S01]  /*0060*/  LDC.64 R6, c[0x0][0x218] ;  /* 0x00008600ff067b82 */ /* 0x000f220000000a00 */
[----:B-1----:R-:W-:-:S05]  /*0070*/  IMAD.SHL.U32 R0, R0, 0x2, RZ ;  /* 0x0000000200007824 */ /* 0x002fca00078e00ff */
[----:B------:R-:W-:-:S05]  /*0080*/  LOP3.LUT R0, R0, 0x1fe, RZ, 0xc0, !PT ;  /* 0x000001fe00007812 */ /* 0x000fca00078ec0ff */
[----:B---3--:R-:W-:-:S05]  /*0090*/  IMAD R0, R3, 0x200, R0 ;  /* 0x0000020003007824 */ /* 0x008fca00078e0200 */
[----:B------:R-:W-:-:S04]  /*00a0*/  SHF.R.S32.HI R5, RZ, 0x1f, R0 ;  /* 0x0000001fff057819 */ /* 0x000fc80000011400 */
[----:B------:R-:W-:-:S04]  /*00b0*/  LEA.HI R4, R5, R0, RZ, 0x6 ;  /* 0x0000000005047211 */ /* 0x000fc800078f30ff */
[----:B------:R-:W-:-:S04]  /*00c0*/  SHF.R.S32.HI R2, RZ, 0x6, R4 ;  /* 0x00000006ff027819 */ /* 0x000fc80000011404 */
[----:B------:R-:W-:-:S04]  /*00d0*/  LEA.HI R8, R2, R2, RZ, 0x6 ;  /* 0x0000000202087211 */ /* 0x000fc800078f30ff */
[----:B------:R-:W-:Y:S02]  /*00e0*/  LOP3.LUT R11, R8, 0xffffffc0, RZ, 0xc0, !PT ;  /* 0xffffffc0080b7812 */ /* 0x000fe400078ec0ff */
[----:B------:R-:W1:Y:S03]  /*00f0*/  LDC.64 R8, c[0x0][0x238] ;  /* 0x00008e00ff087b82 */ /* 0x000e660000000a00 */
[----:B------:R-:W-:Y:S01]  /*0100*/  IMAD.IADD R2, R2, 0x1, -R11 ;  /* 0x0000000102027824 */ /* 0x000fe200078e0a0b */
[----:B------:R-:W-:-:S03]  /*0110*/  LOP3.LUT R11, R4, 0xffffffc0, RZ, 0xc0, !PT ;  /* 0xffffffc0040b7812 */ /* 0x000fc600078ec0ff */
[----:B--2---:R-:W-:-:S06]  /*0120*/  IMAD.WIDE R16, R2, 0x8, R16 ;  /* 0x0000000802107825 */ /* 0x004fcc00078e0210 */
[----:B------:R-:W2:Y:S01]  /*0130*/  LDG.E.EL.64 R16, desc[UR4][R16.64] ;  /* 0x0000000410107981 */ /* 0x000ea2000c2e1b00 */
[----:B------:R-:W-:-:S04]  /*0140*/  IMAD.IADD R4, R0, 0x1, -R11 ;  /* 0x0000000100047824 */ /* 0x000fc800078e0a0b */
[----:B----4-:R-:W-:-:S04]  /*0150*/  IMAD.WIDE R12, R4, 0x8, R6 ;  /* 0x00000008040c7825 */ /* 0x010fc800078e0206 */
[----:B-1----:R-:W-:Y:S02]  /*0160*/  IMAD.WIDE R6, R2, 0x8, R8 ;  /* 0x0000000802067825 */ /* 0x002fe400078e0208 */
[----:B------:R-:W3:Y:S01]  /*0170*/  LDG.E.EL.128 R12, desc[UR4][R12.64] ;  /* 0x000000040c0c7981 */ /* 0x000ee2000c2e1d00 */
[----:B------:R-:W1:Y:S03]  /*0180*/  LDC.64 R8, c[0x0][0x240] ;  /* 0x00009000ff087b82 */ /* 0x000e660000000a00 */
[----:B------:R-:W4:Y:S01]  /*0190*/  LDG.E.EL.64 R6, desc[UR4][R6.64] ;  /* 0x0000000406067981 */ /* 0x000f22000c2e1b00 */
[----:B-1----:R-:W-:-:S06]  /*01a0*/  IMAD.WIDE R8, R4, 0x8, R8 ;  /* 0x0000000804087825 */ /* 0x002fcc00078e0208 */
[----:B------:R-:W5:Y:S01]  /*01b0*/  LDG.E.EL.128 R8, desc[UR4][R8.64] ;  /* 0x0000000408087981 */ /* 0x000f62000c2e1d00 */
[----:B------:R-:W-:-:S04]  /*01c0*/  SHF.R.S32.HI R3, RZ, 0x16, R3 ;  /* 0x00000016ff037819 */ /* 0x000fc80000011403 */
[----:B------:R-:W-:Y:S02]  /*01d0*/  SGXT R3, R3, 0x1 ;  /* 0x000000010303781a */ /* 0x000fe40000000200 */
[----:B--2---:R-:W-:-:S04]  /*01e0*/  SHF.R.U32.HI R19, RZ, 0x1b, R17 ;  /* 0x0000001bff137819 */ /* 0x004fc80000011611 */
[----:B------:R-:W-:-:S04]  /*01f0*/  LOP3.LUT R19, R19, 0x10, RZ, 0xc0, !PT ;  /* 0x0000001013137812 */ /* 0x000fc800078ec0ff */
[----:B------:R-:W-:Y:S02]  /*0200*/  IADD3 R20, P0, R16, R19, RZ ;  /* 0x0000001310147210 */ /* 0x000fe40007f1e0ff */
[----:B---3--:R-:W-:-:S03]  /*0210*/  LEA R19, P1, R14, UR6, 0x2 ;  /* 0x000000060e137c11 */ /* 0x008fc6000f8210ff */
[----:B------:R-:W-:Y:S01]  /*0220*/  IMAD.X R21, RZ, RZ, R17, P0 ;  /* 0x000000ffff157224 */ /* 0x000fe200000e0611 */
[C---:B------:R-:W-:Y:S02]  /*0230*/  LEA R22, P0, R12.reuse, UR6, 0x2 ;  /* 0x000000060c167c11 */ /* 0x040fe4000f8010ff */
[----:B------:R-:W-:Y:S02]  /*0240*/  SHF.R.U32.HI R18, RZ, 0x19, R13 ;  /* 0x00000019ff127819 */ /* 0x000fe4000001160d */
[----:B----4-:R-:W-:Y:S02]  /*0250*/  SHF.R.U32.HI R17, RZ, 0x1b, R7 ;  /* 0x0000001bff117819 */ /* 0x010fe40000011607 */
[----:B------:R-:W-:Y:S02]  /*0260*/  LEA.HI.X R13, R12, UR7, R13, 0x2, P0 ;  /* 0x000000070c0d7c11 */ /* 0x000fe400080f140d */
[--C-:B------:R-:W-:Y:S02]  /*0270*/  SHF.R.U32.HI R12, RZ, 0x19, R15.reuse ;  /* 0x00000019ff0c7819 */ /* 0x100fe4000001160f */
[----:B------:R-:W-:-:S02]  /*0280*/  LEA.HI.X R16, R14, UR7, R15, 0x2, P1 ;  /* 0x000000070e107c11 */ /* 0x000fc400088f140f */
[----:B------:R-:W-:Y:S02]  /*0290*/  LOP3.LUT R15, R17, 0x10, RZ, 0xc0, !PT ;  /* 0x00000010110f7812 */ /* 0x000fe400078ec0ff */
[----:B------:R-:W-:Y:S02]  /*02a0*/  LOP3.LUT R17, R18, 0x40, RZ, 0xc0, !PT ;  /* 0x0000004012117812 */ /* 0x000fe400078ec0ff */
[----:B------:R-:W-:Y:S02]  /*02b0*/  IADD3 R18, P2, R6, R15, RZ ;  /* 0x0000000f06127210 */ /* 0x000fe40007f5e0ff */
[----:B------:R-:W-:Y:S01]  /*02c0*/  LOP3.LUT R12, R12, 0x40, RZ, 0xc0, !PT ;  /* 0x000000400c0c7812 */ /* 0x000fe200078ec0ff */
[----:B------:R-:W1:Y:S01]  /*02d0*/  LDC.64 R14, c[0x0][0x228] ;  /* 0x00008a00ff0e7b82 */ /* 0x000e620000000a00 */
[----:B------:R-:W-:Y:S01]  /*02e0*/  IADD3 R17, P0, R17, R22, RZ ;  /* 0x0000001611117210 */ /* 0x000fe20007f1e0ff */
[----:B------:R-:W-:Y:S01]  /*02f0*/  IMAD.X R7, RZ, RZ, R7, P2 ;  /* 0x000000ffff077224 */ /* 0x000fe200010e0607 */
[----:B------:R-:W-:-:S02]  /*0300*/  IADD3 R19, P1, R12, R19, RZ ;  /* 0x000000130c137210 */ /* 0x000fc40007f3e0ff */
[----:B------:R-:W-:Y:S01]  /*0310*/  LEA.HI R12, R3, R0, RZ, 0xc ;  /* 0x00000000030c7211 */ /* 0x000fe200078f60ff */
[----:B------:R-:W-:Y:S01]  /*0320*/  IMAD.X R13, RZ, RZ, R13, P0 ;  /* 0x000000ffff0d7224 */ /* 0x000fe200000e060d */
[C---:B------:R-:W-:Y:S01]  /*0330*/  SHF.L.U64.HI R3, R20.reuse, 0x6, R21 ;  /* 0x0000000614037819 */ /* 0x040fe20000010215 */
[----:B------:R-:W-:Y:S01]  /*0340*/  IMAD.SHL.U32 R20, R20, 0x40, RZ ;  /* 0x0000004014147824 */ /* 0x000fe200078e00ff */
[C---:B------:R-:W-:Y:S01]  /*0350*/  SHF.L.U64.HI R6, R18.reuse, 0x6, R7 ;  /* 0x0000000612067819 */ /* 0x040fe20000010207 */
[----:B------:R-:W-:Y:S01]  /*0360*/  IMAD.SHL.U32 R18, R18, 0x40, RZ ;  /* 0x0000004012127824 */ /* 0x000fe200078e00ff */
[----:B------:R-:W-:Y:S01]  /*0370*/  SHF.R.S32.HI R12, RZ, 0xc, R12 ;  /* 0x0000000cff0c7819 */ /* 0x000fe2000001140c */
[----:B------:R-:W-:Y:S01]  /*0380*/  IMAD.X R7, RZ, RZ, R16, P1 ;  /* 0x000000ffff077224 */ /* 0x000fe200008e0610 */
[----:B------:R-:W-:Y:S02]  /*0390*/  IADD3 R28, P0, R20, R17, RZ ;  /* 0x00000011141c7210 */ /* 0x000fe40007f1e0ff */
[----:B------:R-:W-:-:S02]  /*03a0*/  IADD3 R16, P2, R18, R17, RZ ;  /* 0x0000001112107210 */ /* 0x000fc40007f5e0ff */
[----:B------:R-:W-:Y:S01]  /*03b0*/  IADD3 R26, P1, R19, R20, RZ ;  /* 0x00000014131a7210 */ /* 0x000fe20007f3e0ff */
[--C-:B------:R-:W-:Y:S02]  /*03c0*/  IMAD.X R29, R3, 0x1, R13.reuse, P0 ;  /* 0x00000001031d7824 */ /* 0x100fe400000e060d */
[----:B------:R-:W-:Y:S01]  /*03d0*/  IMAD.X R17, R6, 0x1, R13, P2 ;  /* 0x0000000106117824 */ /* 0x000fe200010e060d */
[----:B-----5:R-:W-:Y:S01]  /*03e0*/  SHF.R.U32.HI R21, RZ, 0x19, R11 ;  /* 0x00000019ff157819 */ /* 0x020fe2000001160b */
[C---:B------:R-:W-:Y:S01]  /*03f0*/  IMAD.SHL.U32 R13, R12.reuse, 0x100, RZ ;  /* 0x000001000c0d7824 */ /* 0x040fe200078e00ff */
[----:B------:R-:W-:Y:S01]  /*0400*/  IADD3.X R27, R7, R3, RZ, P1, !PT ;  /* 0x00000003071b7210 */ /* 0x000fe20000ffe4ff */
[----:B-1----:R-:W-:-:S04]  /*0410*/  IMAD.WIDE R14, R12, 0x4, R14 ;  /* 0x000000040c0e7825 */ /* 0x002fc800078e020e */
[C---:B------:R-:W-:Y:S01]  /*0420*/  IMAD.WIDE R16, R13.reuse, 0x4, R16 ;  /* 0x000000040d107825 */ /* 0x040fe200078e0210 */
[----:B------:R1:W2:Y:S03]  /*0430*/  LDG.E.EL R25, desc[UR4][R14.64] ;  /* 0x000000040e197981 */ /* 0x0002a6000c2e1900 */
[----:B------:R-:W-:Y:S01]  /*0440*/  IMAD.WIDE R28, R13, 0x4, R28 ;  /* 0x000000040d1c7825 */ /* 0x000fe200078e021c */
[----:B------:R3:W2:Y:S01]  /*0450*/  LDG.E.EL R24, desc[UR4][R16.64] ;  /* 0x0000000410187981 */ /* 0x0006a2000c2e1900 */
[----:B------:R-:W-:Y:S02]  /*0460*/  LOP3.LUT R21, R21, 0x40, RZ, 0xc0, !PT ;  /* 0x0000004015157812 */ /* 0x000fe400078ec0ff */
[----:B------:R-:W-:Y:S01]  /*0470*/  IMAD.WIDE R26, R13, 0x4, R26 ;  /* 0x000000040d1a7825 */ /* 0x000fe200078e021a */
[----:B------:R4:W5:Y:S01]  /*0480*/  LDG.E.EL R22, desc[UR4][R28.64] ;  /* 0x000000041c167981 */ /* 0x000962000c2e1900 */
[----:B-1----:R-:W-:-:S03]  /*0490*/  LEA R14, P1, R10, UR6, 0x2 ;  /* 0x000000060a0e7c11 */ /* 0x002fc6000f8210ff */
[----:B------:R-:W5:Y:S01]  /*04a0*/  LDG.E.EL R23, desc[UR4][R26.64] ;  /* 0x000000041a177981 */ /* 0x000f62000c2e1900 */
[C---:B---3--:R-:W-:Y:S02]  /*04b0*/  LEA R16, P0, R8.reuse, UR6, 0x2 ;  /* 0x0000000608107c11 */ /* 0x048fe4000f8010ff */
[--C-:B----4-:R-:W-:Y:S02]  /*04c0*/  SHF.R.U32.HI R29, RZ, 0x19, R9.reuse ;  /* 0x00000019ff1d7819 */ /* 0x110fe40000011609 */
[----:B------:R-:W-:Y:S02]  /*04d0*/  LEA.HI.X R17, R8, UR7, R9, 0x2, P0 ;  /* 0x0000000708117c11 */ /* 0x000fe400080f1409 */
[----:B------:R-:W1:Y:S01]  /*04e0*/  LDC.64 R8, c[0x0][0x230] ;  /* 0x00008c00ff087b82 */ /* 0x000e620000000a00 */
[----:B------:R-:W-:-:S04]  /*04f0*/  LOP3.LUT R29, R29, 0x40, RZ, 0xc0, !PT ;  /* 0x000000401d1d7812 */ /* 0x000fc800078ec0ff */
[----:B------:R-:W-:Y:S02]  /*0500*/  IADD3 R29, P0, R29, R16, RZ ;  /* 0x000000101d1d7210 */ /* 0x000fe40007f1e0ff */
[----:B------:R-:W-:Y:S02]  /*0510*/  LEA.HI.X R11, R10, UR7, R11, 0x2, P1 ;  /* 0x000000070a0b7c11 */ /* 0x000fe400088f140b */
[----:B------:R-:W-:Y:S01]  /*0520*/  IADD3 R21, P2, R21, R14, RZ ;  /* 0x0000000e15157210 */ /* 0x000fe20007f5e0ff */
[----:B------:R-:W-:Y:S01]  /*0530*/  IMAD.X R17, RZ, RZ, R17, P0 ;  /* 0x000000ffff117224 */ /* 0x000fe200000e0611 */
[----:B------:R-:W-:Y:S02]  /*0540*/  IADD3 R10, P0, R18, R19, RZ ;  /* 0x00000013120a7210 */ /* 0x000fe40007f1e0ff */
[----:B------:R-:W-:Y:S02]  /*0550*/  IADD3 R14, P1, R29, R18, RZ ;  /* 0x000000121d0e7210 */ /* 0x000fe40007f3e0ff */
[----:B------:R-:W-:-:S02]  /*0560*/  IADD3 R16, P4, R29, R20, RZ ;  /* 0x000000141d107210 */ /* 0x000fc40007f9e0ff */
[----:B------:R-:W-:Y:S02]  /*0570*/  IADD3 R18, P3, R21, R18, RZ ;  /* 0x0000001215127210 */ /* 0x000fe40007f7e0ff */
[----:B------:R-:W-:Y:S01]  /*0580*/  IADD3 R20, P5, R21, R20, RZ ;  /* 0x0000001415147210 */ /* 0x000fe20007fbe0ff */
[----:B------:R-:W-:Y:S01]  /*0590*/  IMAD.X R21, RZ, RZ, R11, P2 ;  /* 0x000000ffff157224 */ /* 0x000fe200010e060b */
[----:B------:R-:W-:Y:S01]  /*05a0*/  IADD3.X R15, R17, R6, RZ, P1, !PT ;  /* 0x00000006110f7210 */ /* 0x000fe20000ffe4ff */
[----:B------:R-:W-:Y:S02]  /*05b0*/  IMAD.X R11, R6, 0x1, R7, P0 ;  /* 0x00000001060b7824 */ /* 0x000fe400000e0607 */
[----:B------:R-:W-:Y:S02]  /*05c0*/  IMAD.X R19, R21, 0x1, R6, P3 ;  /* 0x0000000115137824 */ /* 0x000fe400018e0606 */
[--C-:B------:R-:W-:Y:S01]  /*05d0*/  IMAD.X R17, R17, 0x1, R3.reuse, P4 ;  /* 0x0000000111117824 */ /* 0x100fe200020e0603 */
[----:B------:R-:W3:Y:S01]  /*05e0*/  LDC.64 R6, c[0x0][0x250] ;  /* 0x00009400ff067b82 */ /* 0x000ee20000000a00 */
[----:B------:R-:W-:-:S02]  /*05f0*/  IMAD.X R21, R21, 0x1, R3, P5 ;  /* 0x0000000115157824 */ /* 0x000fc400028e0603 */
[----:B------:R-:W-:-:S04]  /*0600*/  IMAD.WIDE R14, R13, 0x4, R14 ;  /* 0x000000040d0e7825 */ /* 0x000fc800078e020e */
[C---:B------:R-:W-:Y:S02]  /*0610*/  IMAD.WIDE R16, R13.reuse, 0x4, R16 ;  /* 0x000000040d107825 */ /* 0x040fe400078e0210 */
[----:B------:R-:W4:Y:S02]  /*0620*/  LDG.E.EL R14, desc[UR4][R14.64] ;  /* 0x000000040e0e7981 */ /* 0x000f24000c2e1900 */
[C---:B------:R-:W-:Y:S02]  /*0630*/  IMAD.WIDE R10, R13.reuse, 0x4, R10 ;  /* 0x000000040d0a7825 */ /* 0x040fe400078e020a */
[----:B------:R-:W4:Y:S02]  /*0640*/  LDG.E.EL R16, desc[UR4][R16.64] ;  /* 0x0000000410107981 */ /* 0x000f24000c2e1900 */
[C---:B------:R-:W-:Y:S02]  /*0650*/  IMAD.WIDE R18, R13.reuse, 0x4, R18 ;  /* 0x000000040d127825 */ /* 0x040fe400078e0212 */
[----:B------:R-:W4:Y:S02]  /*0660*/  LDG.E.EL R10, desc[UR4][R10.64] ;  /* 0x000000040a0a7981 */ /* 0x000f24000c2e1900 */
[----:B------:R-:W-:-:S02]  /*0670*/  IMAD.WIDE R20, R13, 0x4, R20 ;  /* 0x000000040d147825 */ /* 0x000fc400078e0214 */
[----:B------:R-:W4:Y:S02]  /*0680*/  LDG.E.EL R18, desc[UR4][R18.64] ;  /* 0x0000000412127981 */ /* 0x000f24000c2e1900 */
[----:B-1----:R-:W-:Y:S02]  /*0690*/  IMAD.WIDE R8, R12, 0x4, R8 ;  /* 0x000000040c087825 */ /* 0x002fe400078e0208 */
[----:B------:R-:W1:Y:S01]  /*06a0*/  LDC.64 R12, c[0x0][0x248] ;  /* 0x00009200ff0c7b82 */ /* 0x000e620000000a00 */
[----:B------:R-:W4:Y:S04]  /*06b0*/  LDG.E.EL R20, desc[UR4][R20.64] ;  /* 0x0000000414147981 */ /* 0x000f28000c2e1900 */
[----:B------:R-:W4:Y:S01]  /*06c0*/  LDG.E.EL R8, desc[UR4][R8.64] ;  /* 0x0000000408087981 */ /* 0x000f22000c2e1900 */
[----:B---3--:R-:W-:-:S05]  /*06d0*/  IMAD.WIDE R6, R2, 0x4, R6 ;  /* 0x0000000402067825 */ /* 0x008fca00078e0206 */
[----:B------:R3:W4:Y:S01]  /*06e0*/  LDG.E.EL R2, desc[UR4][R6.64] ;  /* 0x0000000406027981 */ /* 0x000722000c2e1900 */
[----:B-1----:R-:W-:-:S06]  /*06f0*/  IMAD.WIDE R12, R4, 0x4, R12 ;  /* 0x00000004040c7825 */ /* 0x002fcc00078e020c */
[----:B------:R-:W4:Y:S01]  /*0700*/  LDG.E.EL.64 R12, desc[UR4][R12.64] ;  /* 0x000000040c0c7981 */ /* 0x000f22000c2e1b00 */
[----:B------:R-:W-:Y:S02]  /*0710*/  LEA.HI R3, R5, R0, RZ, 0x12 ;  /* 0x0000000005037211 */ /* 0x000fe400078f90ff */
[----:B------:R-:W1:Y:S02]  /*0720*/  LDC.64 R4, c[0x0][0x258] ;  /* 0x00009600ff047b82 */ /* 0x000e640000000a00 */
[----:B---3--:R-:W-:Y:S02]  /*0730*/  LOP3.LUT R7, R3, 0xfffc0000, RZ, 0xc0, !PT ;  /* 0xfffc000003077812 */ /* 0x008fe400078ec0ff */
[----:B------:R-:W-:-:S03]  /*0740*/  SHF.R.S32.HI R3, RZ, 0x12, R3 ;  /* 0x00000012ff037819 */ /* 0x000fc60000011403 */
[----:B------:R-:W-:-:S04]  /*0750*/  IMAD.IADD R0, R0, 0x1, -R7 ;  /* 0x0000000100007824 */ /* 0x000fc800078e0a07 */
[----:B------:R-:W-:-:S04]  /*0760*/  IMAD R3, R3, 0x140000, R0 ;  /* 0x0014000003037824 */ /* 0x000fc800078e0200 */
[----:B-1----:R-:W-:-:S04]  /*0770*/  IMAD.WIDE R4, R3, 0x4, R4 ;  /* 0x0000000403047825 */ /* 0x002fc800078e0204 */
[C---:B--2---:R-:W-:Y:S01]  /*0780*/  FADD R11, -R25.reuse, R24 ;  /* 0x00000018190b7221 */ /* 0x044fe20000000100 */
[C---:B-----5:R-:W-:Y:S01]  /*0790*/  FADD R15, -R25.reuse, R22 ;  /* 0x00000016190f7221 */ /* 0x060fe20000000100 */
[C---:B------:R-:W-:Y:S01]  /*07a0*/  FADD R23, -R25.reuse, R23 ;  /* 0x0000001719177221 */ /* 0x040fe20000000100 */
[C---:B----4-:R-:W-:Y:S01]  /*07b0*/  FADD R19, -R25.reuse, R14 ;  /* 0x0000000e19137221 */ /* 0x050fe20000000100 */
[C---:B------:R-:W-:Y:S01]  /*07c0*/  FADD R17, -R25.reuse, R16 ;  /* 0x0000001019117221 */ /* 0x040fe20000000100 */
[C---:B0-----:R-:W-:Y:S01]  /*07d0*/  FADD R9, -R25.reuse, R10 ;  /* 0x0000000a19097221 */ /* 0x041fe20000000100 */
[C---:B------:R-:W-:Y:S01]  /*07e0*/  FADD R21, -R25.reuse, R18 ;  /* 0x0000001219157221 */ /* 0x040fe20000000100 */
[----:B------:R-:W-:Y:S01]  /*07f0*/  FADD R25, -R25, R20 ;  /* 0x0000001419197221 */ /* 0x000fe20000000100 */
[C---:B------:R-:W-:Y:S01]  /*0800*/  FMUL R11, R8.reuse, R11 ;  /* 0x0000000b080b7220 */ /* 0x040fe20000400000 */
[C---:B------:R-:W-:Y:S01]  /*0810*/  FMUL R15, R8.reuse, R15 ;  /* 0x0000000f080f7220 */ /* 0x040fe20000400000 */
[C---:B------:R-:W-:Y:S01]  /*0820*/  FMUL R19, R8.reuse, R19 ;  /* 0x0000001308137220 */ /* 0x040fe20000400000 */
[C---:B------:R-:W-:Y:S01]  /*0830*/  FMUL R17, R8.reuse, R17 ;  /* 0x0000001108117220 */ /* 0x040fe20000400000 */
[C---:B------:R-:W-:Y:S01]  /*0840*/  FMUL R23, R8.reuse, R23 ;  /* 0x0000001708177220 */ /* 0x040fe20000400000 */
[C---:B------:R-:W-:Y:S01]  /*0850*/  FMUL R9, R8.reuse, R9 ;  /* 0x0000000908097220 */ /* 0x040fe20000400000 */
[C---:B------:R-:W-:Y:S01]  /*0860*/  FMUL R21, R8.reuse, R21 ;  /* 0x0000001508157220 */ /* 0x040fe20000400000 */
[----:B------:R-:W-:Y:S01]  /*0870*/  FMUL R25, R8, R25 ;  /* 0x0000001908197220 */ /* 0x000fe20000400000 */
[----:B------:R-:W-:-:S02]  /*0880*/  FSETP.GEU.AND P6, PT, R11, RZ, PT ;  /* 0x000000ff0b00720b */ /* 0x000fc40003fce000 */
[----:B------:R-:W-:Y:S02]  /*0890*/  FSETP.GEU.AND P4, PT, R15, RZ, PT ;  /* 0x000000ff0f00720b */ /* 0x000fe40003f8e000 */
[----:B------:R-:W-:Y:S02]  /*08a0*/  FSEL R11, R11, RZ, P6 ;  /* 0x000000ff0b0b7208 */ /* 0x000fe40003000000 */
[----:B------:R-:W-:Y:S02]  /*08b0*/  FSETP.GEU.AND P5, PT, R19, RZ, PT ;  /* 0x000000ff1300720b */ /* 0x000fe40003fae000 */
[----:B------:R-:W-:Y:S02]  /*08c0*/  FSETP.GEU.AND P3, PT, R17, RZ, PT ;  /* 0x000000ff1100720b */ /* 0x000fe40003f6e000 */
[----:B------:R-:W-:Y:S02]  /*08d0*/  FSETP.GEU.AND P2, PT, R23, RZ, PT ;  /* 0x000000ff1700720b */ /* 0x000fe40003f4e000 */
[----:B------:R-:W-:-:S02]  /*08e0*/  FSETP.GEU.AND P1, PT, R9, RZ, PT ;  /* 0x000000ff0900720b */ /* 0x000fc40003f2e000 */
[----:B------:R-:W-:Y:S02]  /*08f0*/  FSETP.GEU.AND P0, PT, R21, RZ, PT ;  /* 0x000000ff1500720b */ /* 0x000fe40003f0e000 */
[----:B------:R-:W-:Y:S02]  /*0900*/  FSETP.GEU.AND P6, PT, R25, RZ, PT ;  /* 0x000000ff1900720b */ /* 0x000fe40003fce000 */
[----:B------:R-:W-:Y:S02]  /*0910*/  FSEL R6, R19, RZ, P5 ;  /* 0x000000ff13067208 */ /* 0x000fe40002800000 */
[----:B------:R-:W-:Y:S02]  /*0920*/  FSEL R15, R15, RZ, P4 ;  /* 0x000000ff0f0f7208 */ /* 0x000fe40002000000 */
[----:B------:R-:W-:Y:S02]  /*0930*/  FSEL R8, R17, RZ, P3 ;  /* 0x000000ff11087208 */ /* 0x000fe40001800000 */
[----:B------:R-:W-:-:S02]  /*0940*/  FSEL R14, R23, RZ, P2 ;  /* 0x000000ff170e7208 */ /* 0x000fc40001000000 */
[----:B------:R-:W-:Y:S02]  /*0950*/  FSEL R10, R9, RZ, P1 ;  /* 0x000000ff090a7208 */ /* 0x000fe40000800000 */
[----:B------:R-:W-:Y:S02]  /*0960*/  FSEL R21, R21, RZ, P0 ;  /* 0x000000ff15157208 */ /* 0x000fe40000000000 */
[----:B------:R-:W-:Y:S01]  /*0970*/  FSEL R25, R25, RZ, P6 ;  /* 0x000000ff19197208 */ /* 0x000fe20003000000 */
[----:B------:R-:W-:Y:S01]  /*0980*/  FADD R6, -R11, R6 ;  /* 0x000000060b067221 */ /* 0x000fe20000000100 */
[----:B------:R-:W-:Y:S01]  /*0990*/  FADD R8, -R15, R8 ;  /* 0x000000080f087221 */ /* 0x000fe20000000100 */
[----:B------:R-:W-:Y:S02]  /*09a0*/  FADD R21, -R10, R21 ;  /* 0x000000150a157221 */ /* 0x000fe40000000100 */
[----:B------:R-:W-:Y:S01]  /*09b0*/  FADD R25, -R14, R25 ;  /* 0x000000190e197221 */ /* 0x000fe20000000100 */
[C---:B------:R-:W-:Y:S01]  /*09c0*/  FFMA R11, R12.reuse, R6, R11 ;  /* 0x000000060c0b7223 */ /* 0x040fe2000000000b */
[----:B------:R-:W-:Y:S01]  /*09d0*/  FFMA R8, R12, R8, R15 ;  /* 0x000000080c087223 */ /* 0x000fe2000000000f */
[C---:B------:R-:W-:Y:S01]  /*09e0*/  FFMA R21, R13.reuse, R21, R10 ;  /* 0x000000150d157223 */ /* 0x040fe2000000000a */
[----:B------:R-:W-:-:S02]  /*09f0*/  FFMA R14, R13, R25, R14 ;  /* 0x000000190d0e7223 */ /* 0x000fc4000000000e */
[----:B------:R-:W-:Y:S02]  /*0a00*/  FADD R8, -R11, R8 ;  /* 0x000000080b087221 */ /* 0x000fe40000000100 */
[----:B------:R-:W-:Y:S02]  /*0a10*/  FADD R14, -R21, R14 ;  /* 0x0000000e150e7221 */ /* 0x000fe40000000100 */
[C---:B------:R-:W-:Y:S02]  /*0a20*/  FFMA R8, R2.reuse, R8, R11 ;  /* 0x0000000802087223 */ /* 0x040fe4000000000b */
[----:B------:R-:W-:-:S05]  /*0a30*/  FFMA R9, R2, R14, R21 ;  /* 0x0000000e02097223 */ /* 0x000fca0000000015 */
[----:B------:R-:W-:Y:S01]  /*0a40*/  STG.E.64 desc[UR4][R4.64], R8 ;  /* 0x0000000804007986 */ /* 0x000fe2000c101b04 */
[----:B------:R-:W-:Y:S05]  /*0a50*/  EXIT ;  /* 0x000000000000794d */ /* 0x000fea0003800000 */
.L_x_0:
[----:B------:R-:W-:-:S00]  /*0a60*/  BRA `(.L_x_0) ;  /* 0xfffffffc00fc7947 */ /* 0x000fc0000383ffff */
[----:B------:R-:W-:-:S00]  /*0a70*/  NOP ;  /* 0x0000000000007918 */ /* 0x000fc00000000000 */
        /* <DEDUP_REMOVED lines=8> */
.L_x_1:


//--------------------- .nv.constant0.triton_poi_fused__unsafe_index_add_mul_sub_59 --------------------------
	.section	.nv.constant0.triton_poi_fused__unsafe_index_add_mul_sub_59,"a",@progbits
	.sectionflags	@""
	.align	4
.nv.constant0.triton_poi_fused__unsafe_index_add_mul_sub_59:
	.zero		612
